	.headerflags	@"EF_CUDA_TEXMODE_UNIFIED EF_CUDA_64BIT_ADDRESS EF_CUDA_ACCELERATORS EF_CUDA_SM90 EF_CUDA_VIRTUAL_SM(EF_CUDA_SM90)"
	.elftype	@"ET_EXEC"


//--------------------- .nv.info                  --------------------------
	.section	.nv.info,"",@"SHT_CUDA_INFO"
	.align	4


	//----- nvinfo : EIATTR_REGCOUNT
	.align		4
        /*0000*/ 	.byte	0x04, 0x2f
        /*0002*/ 	.short	(.L_3 - .L_2)
	.align		4
.L_2:
        /*0004*/ 	.word	index@(triton_poi_fused__native_batch_norm_legit_no_training_add_convolution_elu_9)
        /*0008*/ 	.word	0x0000001a


	//----- nvinfo : EIATTR_MIN_STACK_SIZE
	.align		4
.L_3:
        /*000c*/ 	.byte	0x04, 0x12
        /*000e*/ 	.short	(.L_5 - .L_4)
	.align		4
.L_4:
        /*0010*/ 	.word	index@(triton_poi_fused__native_batch_norm_legit_no_training_add_convolution_elu_9)
        /*0014*/ 	.word	0x00000000


	//----- nvinfo : EIATTR_FRAME_SIZE
	.align		4
.L_5:
        /*0018*/ 	.byte	0x04, 0x11
        /*001a*/ 	.short	(.L_7 - .L_6)
	.align		4
.L_6:
        /*001c*/ 	.word	index@(triton_poi_fused__native_batch_norm_legit_no_training_add_convolution_elu_9)
        /*0020*/ 	.word	0x00000000


	//----- nvinfo : EIATTR_MIN_STACK_SIZE
	.align		4
.L_7:
        /*0024*/ 	.byte	0x04, 0x12
        /*0026*/ 	.short	(.L_9 - .L_8)
	.align		4
.L_8:
        /*0028*/ 	.word	index@(triton_poi_fused__native_batch_norm_legit_no_training_add_convolution_elu_9)
        /*002c*/ 	.word	0x00000000
.L_9:


//--------------------- .nv.info.triton_poi_fused__native_batch_norm_legit_no_training_add_convolution_elu_9 --------------------------
	.section	.nv.info.triton_poi_fused__native_batch_norm_legit_no_training_add_convolution_elu_9,"",@"SHT_CUDA_INFO"
	.sectionflags	@""
	.align	4


	//----- nvinfo : EIATTR_CUDA_API_VERSION
	.align		4
        /*0000*/ 	.byte	0x04, 0x37
        /*0002*/ 	.short	(.L_11 - .L_10)
.L_10:
        /*0004*/ 	.word	0x0000007c


	//----- nvinfo : EIATTR_KPARAM_INFO
	.align		4
.L_11:
        /*0008*/ 	.byte	0x04, 0x17
        /*000a*/ 	.short	(.L_13 - .L_12)
.L_12:
        /*000c*/ 	.word	0x00000000
        /*0010*/ 	.short	0x0008
        /*0012*/ 	.short	0x0040
        /*0014*/ 	.byte	0x00, 0xf0, 0x11, 0x00


	//----- nvinfo : EIATTR_KPARAM_INFO
	.align		4
.L_13:
        /*0018*/ 	.byte	0x04, 0x17
        /*001a*/ 	.short	(.L_15 - .L_14)
.L_14:
        /*001c*/ 	.word	0x00000000
        /*0020*/ 	.short	0x0007
        /*0022*/ 	.short	0x0038
        /*0024*/ 	.byte	0x00, 0xf4, 0x21, 0x00


	//----- nvinfo : EIATTR_KPARAM_INFO
	.align		4
.L_15:
        /*0028*/ 	.byte	0x04, 0x17
        /*002a*/ 	.short	(.L_17 - .L_16)
.L_16:
        /*002c*/ 	.word	0x00000000
        /*0030*/ 	.short	0x0006
        /*0032*/ 	.short	0x0030
        /*0034*/ 	.byte	0x00, 0xf4, 0x21, 0x00


	//----- nvinfo : EIATTR_KPARAM_INFO
	.align		4
.L_17:
        /*0038*/ 	.byte	0x04, 0x17
        /*003a*/ 	.short	(.L_19 - .L_18)
.L_18:
        /*003c*/ 	.word	0x00000000
        /*0040*/ 	.short	0x0005
        /*0042*/ 	.short	0x0028
        /*0044*/ 	.byte	0x00, 0xf4, 0x21, 0x00


	//----- nvinfo : EIATTR_KPARAM_INFO
	.align		4
.L_19:
        /*0048*/ 	.byte	0x04, 0x17
        /*004a*/ 	.short	(.L_21 - .L_20)
.L_20:
        /*004c*/ 	.word	0x00000000
        /*0050*/ 	.short	0x0004
        /*0052*/ 	.short	0x0020
        /*0054*/ 	.byte	0x00, 0xf4, 0x21, 0x00


	//----- nvinfo : EIATTR_KPARAM_INFO
	.align		4
.L_21:
        /*0058*/ 	.byte	0x04, 0x17
        /*005a*/ 	.short	(.L_23 - .L_22)
.L_22:
        /*005c*/ 	.word	0x00000000
        /*0060*/ 	.short	0x0003
        /*0062*/ 	.short	0x0018
        /*0064*/ 	.byte	0x00, 0xf4, 0x21, 0x00


	//----- nvinfo : EIATTR_KPARAM_INFO
	.align		4
.L_23:
        /*0068*/ 	.byte	0x04, 0x17
        /*006a*/ 	.short	(.L_25 - .L_24)
.L_24:
        /*006c*/ 	.word	0x00000000
        /*0070*/ 	.short	0x0002
        /*0072*/ 	.short	0x0010
        /*0074*/ 	.byte	0x00, 0xf4, 0x21, 0x00


	//----- nvinfo : EIATTR_KPARAM_INFO
	.align		4
.L_25:
        /*0078*/ 	.byte	0x04, 0x17
        /*007a*/ 	.short	(.L_27 - .L_26)
.L_26:
        /*007c*/ 	.word	0x00000000
        /*0080*/ 	.short	0x0001
        /*0082*/ 	.short	0x0008
        /*0084*/ 	.byte	0x00, 0xf4, 0x21, 0x00


	//----- nvinfo : EIATTR_KPARAM_INFO
	.align		4
.L_27:
        /*0088*/ 	.byte	0x04, 0x17
        /*008a*/ 	.short	(.L_29 - .L_28)
.L_28:
        /*008c*/ 	.word	0x00000000
        /*0090*/ 	.short	0x0000
        /*0092*/ 	.short	0x0000
        /*0094*/ 	.byte	0x00, 0xf4, 0x21, 0x00


	//----- nvinfo : EIATTR_SPARSE_MMA_MASK
	.align		4
.L_29:
        /*0098*/ 	.byte	0x03, 0x50
        /*009a*/ 	.short	0x0000


	//----- nvinfo : EIATTR_MAXREG_COUNT
	.align		4
        /*009c*/ 	.byte	0x03, 0x1b
        /*009e*/ 	.short	0x00ff


	//----- nvinfo : EIATTR_EXIT_INSTR_OFFSETS
	.align		4
        /*00a0*/ 	.byte	0x04, 0x1c
        /*00a2*/ 	.short	(.L_31 - .L_30)


	//   ....[0]....
.L_30:
        /*00a4*/ 	.word	0x000007a0


	//----- nvinfo : EIATTR_REQNTID
	.align		4
.L_31:
        /*00a8*/ 	.byte	0x04, 0x10
        /*00aa*/ 	.short	(.L_33 - .L_32)
.L_32:
        /*00ac*/ 	.word	0x00000100
        /*00b0*/ 	.word	0x00000001
        /*00b4*/ 	.word	0x00000001


	//----- nvinfo : EIATTR_CBANK_PARAM_SIZE
	.align		4
.L_33:
        /*00b8*/ 	.byte	0x03, 0x19
        /*00ba*/ 	.short	0x0044


	//----- nvinfo : EIATTR_PARAM_CBANK
	.align		4
        /*00bc*/ 	.byte	0x04, 0x0a
        /*00be*/ 	.short	(.L_35 - .L_34)
	.align		4
.L_34:
        /*00c0*/ 	.word	index@(.nv.constant0.triton_poi_fused__native_batch_norm_legit_no_training_add_convolution_elu_9)
        /*00c4*/ 	.short	0x0210
        /*00c6*/ 	.short	0x0044


	//----- nvinfo : EIATTR_SW_WAR
	.align		4
.L_35:
        /*00c8*/ 	.byte	0x04, 0x36
        /*00ca*/ 	.short	(.L_37 - .L_36)
.L_36:
        /*00cc*/ 	.word	0x00000008
.L_37:


//--------------------- .nv.callgraph             --------------------------
	.section	.nv.callgraph,"",@"SHT_CUDA_CALLGRAPH"
	.align	4
	.sectionentsize	8
	.align		4
        /*0000*/ 	.word	0x00000000
	.align		4
        /*0004*/ 	.word	0xffffffff
	.align		4
        /*0008*/ 	.word	0x00000000
	.align		4
        /*000c*/ 	.word	0xfffffffe
	.align		4
        /*0010*/ 	.word	0x00000000
	.align		4
        /*0014*/ 	.word	0xfffffffd
	.align		4
        /*0018*/ 	.word	0x00000000
	.align		4
        /*001c*/ 	.word	0xfffffffc


//--------------------- .nv.constant4             --------------------------
	.section	.nv.constant4,"a",@progbits
	.align	8
	.align		8
.nv.constant4:
        /*0000*/ 	.dword	_$_str
	.align		8
        /*0008*/ 	.dword	_$_str_$_2


//--------------------- .text.triton_poi_fused__native_batch_norm_legit_no_training_add_convolution_elu_9 --------------------------
	.section	.text.triton_poi_fused__native_batch_norm_legit_no_training_add_convolution_elu_9,"ax",@progbits
	.align	128
        .global         triton_poi_fused__native_batch_norm_legit_no_training_add_convolution_elu_9
        .type           triton_poi_fused__native_batch_norm_legit_no_training_add_convolution_elu_9,@function
        .size           triton_poi_fused__native_batch_norm_legit_no_training_add_convolution_elu_9,(.L_x_1 - triton_poi_fused__native_batch_norm_legit_no_training_add_convolution_elu_9)
        .other          triton_poi_fused__native_batch_norm_legit_no_training_add_convolution_elu_9,@"STO_CUDA_ENTRY STV_DEFAULT"
triton_poi_fused__native_batch_norm_legit_no_training_add_convolution_elu_9:
.text.triton_poi_fused__native_batch_norm_legit_no_training_add_convolution_elu_9:
[----:B------:R-:W-:Y:S01]  /*0000*/  LDC R1, c[0x0][0x28] ;  /* 0x00000a00ff017b82 */ /* 0x000fe20000000800 */
[----:B------:R-:W1:Y:S07]  /*0010*/  S2R R0, SR_TID.X ;  /* 0x0000000000007919 */ /* 0x000e6e0000002100 */
[----:B------:R-:W2:Y:S01]  /*0020*/  LDC.64 R14, c[0x0][0x238] ;  /* 0x00008e00ff0e7b82 */ /* 0x000ea20000000a00 */
[----:B------:R-:W-:Y:S01]  /*0030*/  ULDC.64 UR4, c[0x0][0x208] ;  /* 0x0000820000047ab9 */ /* 0x000fe20000000a00 */
[----:B------:R-:W3:Y:S06]  /*0040*/  S2R R5, SR_CTAID.X ;  /* 0x0000000000057919 */ /* 0x000eec0000002500 */
[----:B------:R-:W4:Y:S08]  /*0050*/  LDC.64 R16, c[0x0][0x220] ;  /* 0x00008800ff107b82 */ /* 0x000f300000000a00 */
[----:B------:R-:W5:Y:S08]  /*0060*/  LDC.64 R10, c[0x0][0x228] ;  /* 0x00008a00ff0a7b82 */ /* 0x000f700000000a00 */
[----:B------:R-:W4:Y:S01]  /*0070*/  LDC.64 R12, c[0x0][0x230] ;  /* 0x00008c00ff0c7b82 */ /* 0x000f220000000a00 */
[----:B-1----:R-:W-:-:S07]  /*0080*/  SHF.L.U32 R0, R0, 0x1, RZ ;  /* 0x0000000100007819 */ /* 0x002fce00000006ff */
[----:B------:R-:W1:Y:S01]  /*0090*/  LDC.64 R6, c[0x0][0x240] ;  /* 0x00009000ff067b82 */ /* 0x000e620000000a00 */
[----:B---3--:R-:W-:Y:S02]  /*00a0*/  SHF.R.S32.HI R3, RZ, 0x16, R5 ;  /* 0x00000016ff037819 */ /* 0x008fe40000011405 */
[----:B------:R-:W-:Y:S02]  /*00b0*/  LOP3.LUT R0, R0, 0x1fe, RZ, 0xc0, !PT ;  /* 0x000001fe00007812 */ /* 0x000fe400078ec0ff */
[----:B------:R-:W-:Y:S02]  /*00c0*/  SGXT R3, R3, 0x1 ;  /* 0x000000010303781a */ /* 0x000fe40000000200 */
[----:B------:R-:W-:-:S04]  /*00d0*/  LEA R0, R5, R0, 0x9 ;  /* 0x0000000005007211 */ /* 0x000fc800078e48ff */
[----:B------:R-:W-:-:S04]  /*00e0*/  LEA.HI R3, R3, R0, RZ, 0x6 ;  /* 0x0000000003037211 */ /* 0x000fc800078f30ff */
[--C-:B------:R-:W-:Y:S02]  /*00f0*/  SHF.R.S32.HI R9, RZ, 0x6, R3.reuse ;  /* 0x00000006ff097819 */ /* 0x100fe40000011403 */
[----:B------:R-:W-:-:S04]  /*0100*/  SHF.R.S32.HI R2, RZ, 0x1f, R3 ;  /* 0x0000001fff027819 */ /* 0x000fc80000011403 */
[----:B------:R-:W-:-:S04]  /*0110*/  LEA.HI R2, R2, R9, RZ, 0x9 ;  /* 0x0000000902027211 */ /* 0x000fc800078f48ff */
[----:B------:R-:W-:-:S04]  /*0120*/  LOP3.LUT R2, R2, 0xfffffe00, RZ, 0xc0, !PT ;  /* 0xfffffe0002027812 */ /* 0x000fc800078ec0ff */
[----:B------:R-:W-:Y:S02]  /*0130*/  IADD3 R9, R9, -R2, RZ ;  /* 0x8000000209097210 */ /* 0x000fe40007ffe0ff */
[----:B------:R-:W3:Y:S03]  /*0140*/  LDC.64 R2, c[0x0][0x210] ;  /* 0x00008400ff027b82 */ /* 0x000ee60000000a00 */
[----:B--2---:R-:W-:-:S05]  /*0150*/  IMAD.WIDE R14, R9, 0x4, R14 ;  /* 0x00000004090e7825 */ /* 0x004fca00078e020e */
[----:B------:R-:W2:Y:S01]  /*0160*/  LDG.E.EL R8, desc[UR4][R14.64] ;  /* 0x000000040e087981 */ /* 0x000ea2000c2e1900 */
[----:B------:R-:W-:Y:S01]  /*0170*/  SHF.R.S32.HI R5, RZ, 0x1f, R0 ;  /* 0x0000001fff057819 */ /* 0x000fe20000011400 */
[----:B----4-:R-:W-:-:S03]  /*0180*/  IMAD.WIDE R16, R9, 0x4, R16 ;  /* 0x0000000409107825 */ /* 0x010fc600078e0210 */
[----:B------:R-:W-:Y:S02]  /*0190*/  LEA.HI R18, R5, R0, RZ, 0xf ;  /* 0x0000000005127211 */ /* 0x000fe400078f78ff */
[----:B------:R-:W4:Y:S02]  /*01a0*/  LDC.64 R4, c[0x0][0x248] ;  /* 0x00009200ff047b82 */ /* 0x000f240000000a00 */
[----:B------:R-:W-:Y:S01]  /*01b0*/  LOP3.LUT R19, R18, 0xffff8000, RZ, 0xc0, !PT ;  /* 0xffff800012137812 */ /* 0x000fe200078ec0ff */
[----:B------:R-:W2:Y:S01]  /*01c0*/  LDG.E.EL R14, desc[UR4][R16.64] ;  /* 0x00000004100e7981 */ /* 0x000ea2000c2e1900 */
[----:B------:R-:W-:Y:S02]  /*01d0*/  SHF.R.S32.HI R18, RZ, 0xf, R18 ;  /* 0x0000000fff127819 */ /* 0x000fe40000011412 */
[----:B------:R-:W-:Y:S01]  /*01e0*/  IADD3 R19, R0, -R19, RZ ;  /* 0x8000001300137210 */ /* 0x000fe20007ffe0ff */
[----:B---3--:R-:W-:-:S04]  /*01f0*/  IMAD.WIDE R2, R0, 0x4, R2 ;  /* 0x0000000400027825 */ /* 0x008fc800078e0202 */
[----:B------:R-:W-:-:S04]  /*0200*/  IMAD R19, R18, 0xc000, R19 ;  /* 0x0000c00012137824 */ /* 0x000fc800078e0213 */
[----:B-----5:R-:W-:Y:S02]  /*0210*/  IMAD.WIDE R18, R19, 0x4, R10 ;  /* 0x0000000413127825 */ /* 0x020fe400078e020a */
[----:B------:R-:W3:Y:S02]  /*0220*/  LDG.E.64 R10, desc[UR4][R2.64] ;  /* 0x00000004020a7981 */ /* 0x000ee4000c1e1b00 */
[C---:B0-----:R-:W-:Y:S02]  /*0230*/  IMAD.WIDE R20, R9.reuse, 0x4, R12 ;  /* 0x0000000409147825 */ /* 0x041fe400078e020c */
[----:B------:R-:W5:Y:S02]  /*0240*/  LDG.E.64 R12, desc[UR4][R18.64] ;  /* 0x00000004120c7981 */ /* 0x000f64000c1e1b00 */
[C---:B----4-:R-:W-:Y:S02]  /*0250*/  IMAD.WIDE R22, R9.reuse, 0x4, R4 ;  /* 0x0000000409167825 */ /* 0x050fe400078e0204 */
[----:B------:R-:W4:Y:S02]  /*0260*/  LDG.E.EL R15, desc[UR4][R20.64] ;  /* 0x00000004140f7981 */ /* 0x000f24000c2e1900 */
[----:B-1----:R-:W-:-:S02]  /*0270*/  IMAD.WIDE R6, R9, 0x4, R6 ;  /* 0x0000000409067825 */ /* 0x002fc400078e0206 */
[----:B------:R-:W4:Y:S04]  /*0280*/  LDG.E.EL R22, desc[UR4][R22.64] ;  /* 0x0000000416167981 */ /* 0x000f28000c2e1900 */
[----:B------:R0:W4:Y:S01]  /*0290*/  LDG.E.EL R5, desc[UR4][R6.64] ;  /* 0x0000000406057981 */ /* 0x000122000c2e1900 */
[----:B------:R-:W-:Y:S01]  /*02a0*/  HFMA2.MMA R4, -RZ, RZ, 1.625, 0 ;  /* 0x3e800000ff047435 */ /* 0x000fe200000001ff */
[----:B--2---:R-:W-:-:S04]  /*02b0*/  FADD R8, R8, 9.9999997473787516356e-05 ;  /* 0x38d1b71708087421 */ /* 0x004fc80000000000 */
[----:B------:R-:W1:Y:S02]  /*02c0*/  MUFU.SQRT R9, R8 ;  /* 0x0000000800097308 */ /* 0x000e640000002000 */
[C---:B-1----:R-:W-:Y:S02]  /*02d0*/  FSETP.GT.AND P0, PT, R9.reuse, 8.50705917302346158658e+37, PT ;  /* 0x7e8000000900780b */ /* 0x042fe40003f04000 */
[----:B------:R-:W-:-:S11]  /*02e0*/  FSETP.GEU.AND P1, PT, R9, 1.175494350822287508e-38, PT ;  /* 0x008000000900780b */ /* 0x000fd60003f2e000 */
[----:B------:R-:W-:-:S04]  /*02f0*/  @P0 FMUL R9, R9, 0.25 ;  /* 0x3e80000009090820 */ /* 0x000fc80000400000 */
[----:B------:R-:W-:-:S06]  /*0300*/  @!P1 FMUL R9, R9, 16777216 ;  /* 0x4b80000009099820 */ /* 0x000fcc0000400000 */
[----:B------:R-:W0:Y:S01]  /*0310*/  MUFU.RCP R9, R9 ;  /* 0x0000000900097308 */ /* 0x000e220000001000 */
[----:B------:R-:W-:Y:S01]  /*0320*/  FSEL R4, R4, 1, P0 ;  /* 0x3f80000004047808 */ /* 0x000fe20000000000 */
[--C-:B---3--:R-:W-:Y:S01]  /*0330*/  FADD R10, R10, R14.reuse ;  /* 0x0000000e0a0a7221 */ /* 0x108fe20000000000 */
[----:B------:R-:W-:-:S03]  /*0340*/  FADD R11, R11, R14 ;  /* 0x0000000e0b0b7221 */ /* 0x000fc60000000000 */
[----:B------:R-:W-:Y:S01]  /*0350*/  @!P1 FMUL R4, R4, 16777216 ;  /* 0x4b80000004049820 */ /* 0x000fe20000400000 */
[----:B-----5:R-:W-:-:S04]  /*0360*/  FADD R12, R12, R10 ;  /* 0x0000000a0c0c7221 */ /* 0x020fc80000000000 */
[----:B----4-:R-:W-:Y:S01]  /*0370*/  FADD R12, -R15, R12 ;  /* 0x0000000c0f0c7221 */ /* 0x010fe20000000100 */
[----:B0-----:R-:W-:Y:S01]  /*0380*/  FMUL R6, R9, R4 ;  /* 0x0000000409067220 */ /* 0x001fe20000400000 */
[----:B------:R-:W-:-:S04]  /*0390*/  FADD R4, R13, R11 ;  /* 0x0000000b0d047221 */ /* 0x000fc80000000000 */
[----:B------:R-:W-:Y:S01]  /*03a0*/  FADD R15, -R15, R4 ;  /* 0x000000040f0f7221 */ /* 0x000fe20000000100 */
[----:B------:R-:W-:-:S03]  /*03b0*/  FMUL R12, R12, R6 ;  /* 0x000000060c0c7220 */ /* 0x000fc60000400000 */
[----:B------:R-:W-:Y:S01]  /*03c0*/  FMUL R15, R15, R6 ;  /* 0x000000060f0f7220 */ /* 0x000fe20000400000 */
[----:B------:R-:W-:-:S03]  /*03d0*/  FFMA R4, R5, R12, R22 ;  /* 0x0000000c05047223 */ /* 0x000fc60000000016 */
[----:B------:R-:W-:Y:S01]  /*03e0*/  FFMA R5, R5, R15, R22 ;  /* 0x0000000f05057223 */ /* 0x000fe20000000016 */
[----:B------:R-:W-:-:S03]  /*03f0*/  FMUL R6, R4, 1.4426950216293334961 ;  /* 0x3fb8aa3b04067820 */ /* 0x000fc60000400000 */
[----:B------:R-:W-:-:S03]  /*0400*/  FMUL R8, R5, 1.4426950216293334961 ;  /* 0x3fb8aa3b05087820 */ /* 0x000fc60000400000 */
[----:B------:R-:W0:Y:S01]  /*0410*/  FRND R6, R6 ;  /* 0x0000000600067307 */ /* 0x000e220000201000 */
[----:B------:R-:W-:Y:S01]  /*0420*/  FADD.FTZ R7, |R4|, -RZ ;  /* 0x800000ff04077221 */ /* 0x000fe20000010200 */
[----:B------:R-:W-:-:S06]  /*0430*/  FADD.FTZ R9, |R5|, -RZ ;  /* 0x800000ff05097221 */ /* 0x000fcc0000010200 */
[----:B------:R-:W1:Y:S01]  /*0440*/  FRND R8, R8 ;  /* 0x0000000800087307 */ /* 0x000e620000201000 */
[----:B------:R-:W-:Y:S02]  /*0450*/  FSETP.GEU.AND P0, PT, R7, 0.40999999642372131348, PT ;  /* 0x3ed1eb850700780b */ /* 0x000fe40003f0e000 */
[----:B------:R-:W-:Y:S02]  /*0460*/  FSETP.GEU.AND P1, PT, R9, 0.40999999642372131348, PT ;  /* 0x3ed1eb850900780b */ /* 0x000fe40003f2e000 */
[----:B0-----:R-:W-:-:S04]  /*0470*/  FSEL R7, R6, RZ, P0 ;  /* 0x000000ff06077208 */ /* 0x001fc80000000000 */
[C---:B------:R-:W-:Y:S01]  /*0480*/  FSETP.NEU.AND P4, PT, R7.reuse, 128, PT ;  /* 0x430000000700780b */ /* 0x040fe20003f8d000 */
[C---:B------:R-:W-:Y:S01]  /*0490*/  FFMA.FTZ R12, -R7.reuse, 0.693145751953125, R4 ;  /* 0x3f317200070c7823 */ /* 0x040fe20000010104 */
[----:B-1----:R-:W-:Y:S02]  /*04a0*/  FSEL R14, R8, RZ, P1 ;  /* 0x000000ff080e7208 */ /* 0x002fe40000800000 */
[----:B------:R-:W-:Y:S02]  /*04b0*/  MOV R13, 0x3ab5ebe6 ;  /* 0x3ab5ebe6000d7802 */ /* 0x000fe40000000f00 */
[C---:B------:R-:W-:Y:S01]  /*04c0*/  FSEL R8, R7.reuse, 127, P4 ;  /* 0x42fe000007087808 */ /* 0x040fe20002000000 */
[C---:B------:R-:W-:Y:S01]  /*04d0*/  FFMA.FTZ R9, -R14.reuse, 0.693145751953125, R5 ;  /* 0x3f3172000e097823 */ /* 0x040fe20000010105 */
[----:B------:R-:W-:Y:S01]  /*04e0*/  FFMA.FTZ R7, -R7, 1.428606765330187045e-06, R12 ;  /* 0x35bfbe8e07077823 */ /* 0x000fe2000001010c */
[C---:B------:R-:W-:Y:S02]  /*04f0*/  FSETP.NEU.AND P2, PT, R14.reuse, 128, PT ;  /* 0x430000000e00780b */ /* 0x040fe40003f4d000 */
[C---:B------:R-:W-:Y:S01]  /*0500*/  FFMA.FTZ R16, -R14.reuse, 1.428606765330187045e-06, R9 ;  /* 0x35bfbe8e0e107823 */ /* 0x040fe20000010109 */
[----:B------:R-:W-:Y:S01]  /*0510*/  FFMA.FTZ R6, R7, R13, 0.0083824126049876213074 ;  /* 0x3c09566307067423 */ /* 0x000fe2000001000d */
[----:B------:R-:W-:-:S02]  /*0520*/  FSEL R9, R14, 127, P2 ;  /* 0x42fe00000e097808 */ /* 0x000fc40001000000 */
[C---:B------:R-:W-:Y:S01]  /*0530*/  FFMA.FTZ R13, R16.reuse, R13, 0.0083824126049876213074 ;  /* 0x3c095663100d7423 */ /* 0x040fe2000001000d */
[C---:B------:R-:W-:Y:S01]  /*0540*/  FFMA.FTZ R6, R7.reuse, R6, 0.041667830199003219604 ;  /* 0x3d2aabe307067423 */ /* 0x040fe20000010006 */
[----:B------:R-:W0:Y:S02]  /*0550*/  MUFU.EX2 R12, R8 ;  /* 0x00000008000c7308 */ /* 0x000e240000000800 */
[----:B------:R-:W-:Y:S01]  /*0560*/  FFMA.FTZ R15, R16, R13, 0.041667830199003219604 ;  /* 0x3d2aabe3100f7423 */ /* 0x000fe2000001000d */
[----:B------:R-:W-:-:S05]  /*0570*/  FFMA.FTZ R6, R7, R6, 0.16666397452354431152 ;  /* 0x3e2aa9f607067423 */ /* 0x000fca0000010006 */
[----:B------:R-:W1:Y:S01]  /*0580*/  MUFU.EX2 R13, R9 ;  /* 0x00000009000d7308 */ /* 0x000e620000000800 */
[----:B------:R-:W-:Y:S01]  /*0590*/  FFMA.FTZ R15, R16, R15, 0.16666397452354431152 ;  /* 0x3e2aa9f6100f7423 */ /* 0x000fe2000001000f */
[----:B------:R-:W-:-:S03]  /*05a0*/  FFMA.FTZ R6, R7, R6, 0.49999994039535522461 ;  /* 0x3efffffe07067423 */ /* 0x000fc60000010006 */
[----:B------:R-:W-:Y:S01]  /*05b0*/  FFMA.FTZ R15, R16, R15, 0.49999994039535522461 ;  /* 0x3efffffe100f7423 */ /* 0x000fe2000001000f */
[----:B------:R-:W-:-:S03]  /*05c0*/  FMUL R6, R7, R6 ;  /* 0x0000000607067220 */ /* 0x000fc60000400000 */
[C---:B------:R-:W-:Y:S01]  /*05d0*/  FMUL R17, R16.reuse, R15 ;  /* 0x0000000f10117220 */ /* 0x040fe20000400000 */
[----:B------:R-:W-:Y:S02]  /*05e0*/  FFMA.FTZ R15, R7, R6, R7 ;  /* 0x00000006070f7223 */ /* 0x000fe40000010007 */
[----:B------:R-:W2:Y:S01]  /*05f0*/  LDC.64 R6, c[0x0][0x218] ;  /* 0x00008600ff067b82 */ /* 0x000ea20000000a00 */
[----:B------:R-:W-:Y:S01]  /*0600*/  FFMA.FTZ R16, R16, R17, R16 ;  /* 0x0000001110107223 */ /* 0x000fe20000010010 */
[----:B0-----:R-:W-:Y:S01]  /*0610*/  FADD R17, R12, -1 ;  /* 0xbf8000000c117421 */ /* 0x001fe20000000000 */
[C---:B-1----:R-:W-:Y:S01]  /*0620*/  FADD R14, R13.reuse, -1 ;  /* 0xbf8000000d0e7421 */ /* 0x042fe20000000000 */
[----:B------:R-:W-:Y:S02]  /*0630*/  FSETP.NEU.AND P1, PT, R4, RZ, PT ;  /* 0x000000ff0400720b */ /* 0x000fe40003f2d000 */
[----:B------:R-:W-:Y:S01]  /*0640*/  FFMA.FTZ R12, R12, R15, R17 ;  /* 0x0000000f0c0c7223 */ /* 0x000fe20000010011 */
[----:B------:R-:W-:Y:S01]  /*0650*/  FFMA.FTZ R13, R13, R16, R14 ;  /* 0x000000100d0d7223 */ /* 0x000fe2000001000e */
[----:B------:R-:W-:-:S02]  /*0660*/  FSETP.NEU.AND P0, PT, R5, RZ, PT ;  /* 0x000000ff0500720b */ /* 0x000fc40003f0d000 */
[----:B------:R-:W-:Y:S01]  /*0670*/  FSETP.GT.AND P3, PT, R9, 128, PT ;  /* 0x430000000900780b */ /* 0x000fe20003f64000 */
[----:B------:R-:W-:Y:S01]  /*0680*/  @!P2 FADD R13, R13, R13 ;  /* 0x0000000d0d0da221 */ /* 0x000fe20000000000 */
[----:B------:R-:W-:Y:S01]  /*0690*/  @!P4 FADD R12, R12, R12 ;  /* 0x0000000c0c0cc221 */ /* 0x000fe20000000000 */
[C---:B------:R-:W-:Y:S02]  /*06a0*/  FSETP.GT.AND P4, PT, R8.reuse, 128, PT ;  /* 0x430000000800780b */ /* 0x040fe40003f84000 */
[----:B------:R-:W-:Y:S02]  /*06b0*/  FSETP.GEU.AND P2, PT, R9, -25, PT ;  /* 0xc1c800000900780b */ /* 0x000fe40003f4e000 */
[----:B------:R-:W-:Y:S02]  /*06c0*/  FSEL R13, R13, +INF , !P3 ;  /* 0x7f8000000d0d7808 */ /* 0x000fe40005800000 */
[----:B------:R-:W-:Y:S02]  /*06d0*/  FSETP.GEU.AND P3, PT, R8, -25, PT ;  /* 0xc1c800000800780b */ /* 0x000fe40003f6e000 */
[----:B------:R-:W-:Y:S01]  /*06e0*/  FSEL R12, R12, +INF , !P4 ;  /* 0x7f8000000c0c7808 */ /* 0x000fe20006000000 */
[----:B------:R-:W-:Y:S01]  /*06f0*/  FADD R9, R4, R4 ;  /* 0x0000000404097221 */ /* 0x000fe20000000000 */
[----:B------:R-:W-:Y:S01]  /*0700*/  FSEL R8, R13, -1, P2 ;  /* 0xbf8000000d087808 */ /* 0x000fe20001000000 */
[----:B------:R-:W-:Y:S01]  /*0710*/  @!P0 FADD R8, R5, R5 ;  /* 0x0000000505088221 */ /* 0x000fe20000000000 */
[----:B------:R-:W-:-:S02]  /*0720*/  @P1 FSEL R9, R12, -1, P3 ;  /* 0xbf8000000c091808 */ /* 0x000fc40001800000 */
[----:B------:R-:W-:Y:S02]  /*0730*/  FSETP.GT.AND P1, PT, R4, RZ, PT ;  /* 0x000000ff0400720b */ /* 0x000fe40003f24000 */
[C---:B------:R-:W-:Y:S01]  /*0740*/  FSETP.GT.AND P0, PT, R5.reuse, RZ, PT ;  /* 0x000000ff0500720b */ /* 0x040fe20003f04000 */
[----:B--2---:R-:W-:Y:S01]  /*0750*/  IMAD.WIDE R6, R0, 0x4, R6 ;  /* 0x0000000400067825 */ /* 0x004fe200078e0206 */
[----:B------:R-:W-:Y:S02]  /*0760*/  FSEL R4, R4, R9, P1 ;  /* 0x0000000904047208 */ /* 0x000fe40000800000 */
[----:B------:R-:W-:Y:S01]  /*0770*/  FSEL R5, R5, R8, P0 ;  /* 0x0000000805057208 */ /* 0x000fe20000000000 */
[----:B------:R-:W-:Y:S04]  /*0780*/  STG.E.64 desc[UR4][R2.64], R10 ;  /* 0x0000000a02007986 */ /* 0x000fe8000c101b04 */
[----:B------:R-:W-:Y:S01]  /*0790*/  STG.E.64 desc[UR4][R6.64], R4 ;  /* 0x0000000406007986 */ /* 0x000fe2000c101b04 */
[----:B------:R-:W-:Y:S05]  /*07a0*/  EXIT ;  /* 0x000000000000794d */ /* 0x000fea0003800000 */
.L_x_0:
[----:B------:R-:W-:-:S00]  /*07b0*/  BRA `(.L_x_0) ;  /* 0xfffffffc00fc7947 */ /* 0x000fc0000383ffff */
[----:B------:R-:W-:-:S00]  /*07c0*/  NOP ;  /* 0x0000000000007918 */ /* 0x000fc00000000000 */
        /* <DEDUP_REMOVED lines=11> */
.L_x_1:


//--------------------- .nv.global.init           --------------------------
	.section	.nv.global.init,"aw",@progbits
.nv.global.init:
	.type		_$_str,@object
	.size		_$_str,(_$_str_$_2 - _$_str)
_$_str:
        /*0000*/ 	.byte	0x5f, 0x5f, 0x43, 0x55, 0x44, 0x41, 0x5f, 0x46, 0x54, 0x5a, 0x00
	.type		_$_str_$_2,@object
	.size		_$_str_$_2,(.L_1 - _$_str_$_2)
_$_str_$_2:
        /*000b*/ 	.byte	0x5f, 0x5f, 0x43, 0x55, 0x44, 0x41, 0x5f, 0x50, 0x52, 0x45, 0x43, 0x5f, 0x53, 0x51, 0x52, 0x54
        /*001b*/ 	.byte	0x00
.L_1:


//--------------------- .nv.constant0.triton_poi_fused__native_batch_norm_legit_no_training_add_convolution_elu_9 --------------------------
	.section	.nv.constant0.triton_poi_fused__native_batch_norm_legit_no_training_add_convolution_elu_9,"a",@progbits
	.sectionflags	@""
	.align	4
.nv.constant0.triton_poi_fused__native_batch_norm_legit_no_training_add_convolution_elu_9:
	.zero		596
